//
// Generated by NVIDIA NVVM Compiler
//
// Compiler Build ID: CL-36424714
// Cuda compilation tools, release 13.0, V13.0.88
// Based on NVVM 20.0.0
//

.version 9.0
.target sm_100
.address_size 64

	// .globl	_Z30project_lidar_to_camera_kernelPKfS0_S0_Pfiii

.visible .entry _Z30project_lidar_to_camera_kernelPKfS0_S0_Pfiii(
	.param .u64 .ptr .align 1 _Z30project_lidar_to_camera_kernelPKfS0_S0_Pfiii_param_0,
	.param .u64 .ptr .align 1 _Z30project_lidar_to_camera_kernelPKfS0_S0_Pfiii_param_1,
	.param .u64 .ptr .align 1 _Z30project_lidar_to_camera_kernelPKfS0_S0_Pfiii_param_2,
	.param .u64 .ptr .align 1 _Z30project_lidar_to_camera_kernelPKfS0_S0_Pfiii_param_3,
	.param .u32 _Z30project_lidar_to_camera_kernelPKfS0_S0_Pfiii_param_4,
	.param .u32 _Z30project_lidar_to_camera_kernelPKfS0_S0_Pfiii_param_5,
	.param .u32 _Z30project_lidar_to_camera_kernelPKfS0_S0_Pfiii_param_6
)
{
	.reg .pred 	%p<12>;
	.reg .b32 	%r<14>;
	.reg .b32 	%f<38>;
	.reg .b64 	%rd<17>;

	ld.param.u64 	%rd2, [_Z30project_lidar_to_camera_kernelPKfS0_S0_Pfiii_param_0];
	ld.param.u64 	%rd3, [_Z30project_lidar_to_camera_kernelPKfS0_S0_Pfiii_param_1];
	ld.param.u64 	%rd4, [_Z30project_lidar_to_camera_kernelPKfS0_S0_Pfiii_param_2];
	ld.param.u64 	%rd5, [_Z30project_lidar_to_camera_kernelPKfS0_S0_Pfiii_param_3];
	ld.param.u32 	%r4, [_Z30project_lidar_to_camera_kernelPKfS0_S0_Pfiii_param_4];
	ld.param.u32 	%r2, [_Z30project_lidar_to_camera_kernelPKfS0_S0_Pfiii_param_5];
	ld.param.u32 	%r3, [_Z30project_lidar_to_camera_kernelPKfS0_S0_Pfiii_param_6];
	cvta.to.global.u64 	%rd1, %rd5;
	mov.u32 	%r5, %ctaid.x;
	mov.u32 	%r6, %ntid.x;
	mov.u32 	%r7, %tid.x;
	mad.lo.s32 	%r1, %r5, %r6, %r7;
	setp.ge.s32 	%p1, %r1, %r4;
	@%p1 bra 	$L__BB0_6;
	cvta.to.global.u64 	%rd6, %rd2;
	cvta.to.global.u64 	%rd7, %rd3;
	mul.lo.s32 	%r8, %r1, 3;
	mul.wide.s32 	%rd8, %r8, 4;
	add.s64 	%rd9, %rd6, %rd8;
	ld.global.nc.f32 	%f6, [%rd9];
	ld.global.nc.f32 	%f7, [%rd9+4];
	ld.global.nc.f32 	%f8, [%rd9+8];
	ld.global.nc.f32 	%f9, [%rd7];
	ld.global.nc.f32 	%f10, [%rd7+4];
	mul.f32 	%f11, %f7, %f10;
	fma.rn.f32 	%f12, %f6, %f9, %f11;
	ld.global.nc.f32 	%f13, [%rd7+8];
	fma.rn.f32 	%f14, %f8, %f13, %f12;
	ld.global.nc.f32 	%f15, [%rd7+12];
	add.f32 	%f1, %f15, %f14;
	ld.global.nc.f32 	%f16, [%rd7+16];
	ld.global.nc.f32 	%f17, [%rd7+20];
	mul.f32 	%f18, %f7, %f17;
	fma.rn.f32 	%f19, %f6, %f16, %f18;
	ld.global.nc.f32 	%f20, [%rd7+24];
	fma.rn.f32 	%f21, %f8, %f20, %f19;
	ld.global.nc.f32 	%f22, [%rd7+28];
	add.f32 	%f2, %f22, %f21;
	ld.global.nc.f32 	%f23, [%rd7+32];
	ld.global.nc.f32 	%f24, [%rd7+36];
	mul.f32 	%f25, %f7, %f24;
	fma.rn.f32 	%f26, %f6, %f23, %f25;
	ld.global.nc.f32 	%f27, [%rd7+40];
	fma.rn.f32 	%f28, %f8, %f27, %f26;
	ld.global.nc.f32 	%f29, [%rd7+44];
	add.f32 	%f3, %f29, %f28;
	setp.gtu.f32 	%p2, %f3, 0f00000000;
	@%p2 bra 	$L__BB0_3;
	shl.b32 	%r9, %r1, 1;
	mul.wide.s32 	%rd10, %r9, 4;
	add.s64 	%rd11, %rd1, %rd10;
	mov.b32 	%r10, -1082130432;
	st.global.u32 	[%rd11], %r10;
	st.global.u32 	[%rd11+4], %r10;
	bra.uni 	$L__BB0_6;
$L__BB0_3:
	cvta.to.global.u64 	%rd12, %rd4;
	ld.global.nc.f32 	%f30, [%rd12];
	div.rn.f32 	%f31, %f1, %f3;
	ld.global.nc.f32 	%f32, [%rd12+8];
	fma.rn.f32 	%f4, %f31, %f30, %f32;
	ld.global.nc.f32 	%f33, [%rd12+16];
	div.rn.f32 	%f34, %f2, %f3;
	ld.global.nc.f32 	%f35, [%rd12+20];
	fma.rn.f32 	%f5, %f34, %f33, %f35;
	setp.ge.f32 	%p3, %f4, 0f00000000;
	cvt.rn.f32.s32 	%f36, %r2;
	setp.lt.f32 	%p4, %f4, %f36;
	and.pred  	%p5, %p3, %p4;
	setp.ge.f32 	%p6, %f5, 0f00000000;
	cvt.rn.f32.s32 	%f37, %r3;
	setp.lt.f32 	%p7, %f5, %f37;
	and.pred  	%p8, %p6, %p7;
	and.pred  	%p10, %p5, %p8;
	not.pred 	%p11, %p10;
	@%p11 bra 	$L__BB0_5;
	shl.b32 	%r13, %r1, 1;
	mul.wide.s32 	%rd15, %r13, 4;
	add.s64 	%rd16, %rd1, %rd15;
	st.global.f32 	[%rd16], %f4;
	st.global.f32 	[%rd16+4], %f5;
	bra.uni 	$L__BB0_6;
$L__BB0_5:
	shl.b32 	%r11, %r1, 1;
	mul.wide.s32 	%rd13, %r11, 4;
	add.s64 	%rd14, %rd1, %rd13;
	mov.b32 	%r12, -1082130432;
	st.global.u32 	[%rd14], %r12;
	st.global.u32 	[%rd14+4], %r12;
$L__BB0_6:
	ret;

}


// ===== COMPILED SASS (sm_100) =====

	.target	sm_100

	.elftype	@"ET_EXEC"


//--------------------- .note.nv.tkinfo           --------------------------
	.section	.note.nv.tkinfo,"",@"SHT_NOTE"
	.sectionflags	@"SHF_NOTE_NV_TKINFO"
	.tkinfo
        /*0018*/ 	.word	0x00000002
        /*0030*/ 	.string	""
        /*0030*/ 	.string	"ptxas"
        /*0030*/ 	.string	"Cuda compilation tools, release 13.0, V13.0.88"
        /*0030*/ 	.string	"Build cuda_13.0.r13.0/compiler.36424714_0"
        /*0030*/ 	.string	"-arch sm_100 -m 64 "



//--------------------- .note.nv.cuinfo           --------------------------
	.section	.note.nv.cuinfo,"",@"SHT_NOTE"
	.sectionflags	@"SHF_NOTE_NV_CUINFO"
        /*0018*/ 	.short	0x0002
        /*001a*/ 	.short	0x0064
        /*001c*/ 	.short	0x0082
	.zero		2


//--------------------- .nv.info                  --------------------------
	.section	.nv.info,"",@"SHT_CUDA_INFO"
	.align	4


	//----- nvinfo : EIATTR_REGCOUNT
	.align		4
        /*0000*/ 	.byte	0x04, 0x2f
        /*0002*/ 	.short	(.L_1 - .L_0)
	.align		4
.L_0:
        /*0004*/ 	.word	index@(_Z30project_lidar_to_camera_kernelPKfS0_S0_Pfiii)
        /*0008*/ 	.word	0x00000018


	//----- nvinfo : EIATTR_FRAME_SIZE
	.align		4
.L_1:
        /*000c*/ 	.byte	0x04, 0x11
        /*000e*/ 	.short	(.L_3 - .L_2)
	.align		4
.L_2:
        /*0010*/ 	.word	index@($__internal_0_$__cuda_sm3x_div_rn_noftz_f32_slowpath)
        /*0014*/ 	.word	0x00000000


	//----- nvinfo : EIATTR_FRAME_SIZE
	.align		4
.L_3:
        /*0018*/ 	.byte	0x04, 0x11
        /*001a*/ 	.short	(.L_5 - .L_4)
	.align		4
.L_4:
        /*001c*/ 	.word	index@(_Z30project_lidar_to_camera_kernelPKfS0_S0_Pfiii)
        /*0020*/ 	.word	0x00000000


	//----- nvinfo : EIATTR_MIN_STACK_SIZE
	.align		4
.L_5:
        /*0024*/ 	.byte	0x04, 0x12
        /*0026*/ 	.short	(.L_7 - .L_6)
	.align		4
.L_6:
        /*0028*/ 	.word	index@(_Z30project_lidar_to_camera_kernelPKfS0_S0_Pfiii)
        /*002c*/ 	.word	0x00000000
.L_7:


//--------------------- .nv.compat                --------------------------
	.section	.nv.compat,"",@"SHT_CUDA_COMPAT_INFO"
	.align	4
        /*0000*/ 	.byte	0x02, 0x09, 0x00, 0x00, 0x02, 0x02, 0x01, 0x00, 0x02, 0x05, 0x05, 0x00, 0x03, 0x07, 0x01, 0x01
        /*0010*/ 	.byte	0x02, 0x03, 0x00, 0x00, 0x02, 0x06, 0x01, 0x00, 0x04, 0x0b, 0x08, 0x00, 0x01, 0x00, 0x00, 0x00
        /*0020*/ 	.byte	0x00, 0x00, 0x00, 0x00


//--------------------- .nv.info._Z30project_lidar_to_camera_kernelPKfS0_S0_Pfiii --------------------------
	.section	.nv.info._Z30project_lidar_to_camera_kernelPKfS0_S0_Pfiii,"",@"SHT_CUDA_INFO"
	.sectionflags	@""
	.align	4


	//----- nvinfo : EIATTR_CUDA_API_VERSION
	.align		4
        /*0000*/ 	.byte	0x04, 0x37
        /*0002*/ 	.short	(.L_9 - .L_8)
.L_8:
        /*0004*/ 	.word	0x00000082


	//----- nvinfo : EIATTR_KPARAM_INFO
	.align		4
.L_9:
        /*0008*/ 	.byte	0x04, 0x17
        /*000a*/ 	.short	(.L_11 - .L_10)
.L_10:
        /*000c*/ 	.word	0x00000000
        /*0010*/ 	.short	0x0006
        /*0012*/ 	.short	0x0028
        /*0014*/ 	.byte	0x00, 0xf0, 0x11, 0x00


	//----- nvinfo : EIATTR_KPARAM_INFO
	.align		4
.L_11:
        /*0018*/ 	.byte	0x04, 0x17
        /*001a*/ 	.short	(.L_13 - .L_12)
.L_12:
        /*001c*/ 	.word	0x00000000
        /*0020*/ 	.short	0x0005
        /*0022*/ 	.short	0x0024
        /*0024*/ 	.byte	0x00, 0xf0, 0x11, 0x00


	//----- nvinfo : EIATTR_KPARAM_INFO
	.align		4
.L_13:
        /*0028*/ 	.byte	0x04, 0x17
        /*002a*/ 	.short	(.L_15 - .L_14)
.L_14:
        /*002c*/ 	.word	0x00000000
        /*0030*/ 	.short	0x0004
        /*0032*/ 	.short	0x0020
        /*0034*/ 	.byte	0x00, 0xf0, 0x11, 0x00


	//----- nvinfo : EIATTR_KPARAM_INFO
	.align		4
.L_15:
        /*0038*/ 	.byte	0x04, 0x17
        /*003a*/ 	.short	(.L_17 - .L_16)
.L_16:
        /*003c*/ 	.word	0x00000000
        /*0040*/ 	.short	0x0003
        /*0042*/ 	.short	0x0018
        /*0044*/ 	.byte	0x00, 0xf5, 0x21, 0x00


	//----- nvinfo : EIATTR_KPARAM_INFO
	.align		4
.L_17:
        /*0048*/ 	.byte	0x04, 0x17
        /*004a*/ 	.short	(.L_19 - .L_18)
.L_18:
        /*004c*/ 	.word	0x00000000
        /*0050*/ 	.short	0x0002
        /*0052*/ 	.short	0x0010
        /*0054*/ 	.byte	0x00, 0xf5, 0x21, 0x00


	//----- nvinfo : EIATTR_KPARAM_INFO
	.align		4
.L_19:
        /*0058*/ 	.byte	0x04, 0x17
        /*005a*/ 	.short	(.L_21 - .L_20)
.L_20:
        /*005c*/ 	.word	0x00000000
        /*0060*/ 	.short	0x0001
        /*0062*/ 	.short	0x0008
        /*0064*/ 	.byte	0x00, 0xf5, 0x21, 0x00


	//----- nvinfo : EIATTR_KPARAM_INFO
	.align		4
.L_21:
        /*0068*/ 	.byte	0x04, 0x17
        /*006a*/ 	.short	(.L_23 - .L_22)
.L_22:
        /*006c*/ 	.word	0x00000000
        /*0070*/ 	.short	0x0000
        /*0072*/ 	.short	0x0000
        /*0074*/ 	.byte	0x00, 0xf5, 0x21, 0x00


	//----- nvinfo : EIATTR_SPARSE_MMA_MASK
	.align		4
.L_23:
        /*0078*/ 	.byte	0x03, 0x50
        /*007a*/ 	.short	0x0000


	//----- nvinfo : EIATTR_MAXREG_COUNT
	.align		4
        /*007c*/ 	.byte	0x03, 0x1b
        /*007e*/ 	.short	0x00ff


	//----- nvinfo : EIATTR_MERCURY_ISA_VERSION
	.align		4
        /*0080*/ 	.byte	0x03, 0x5f
        /*0082*/ 	.short	0x0101


	//----- nvinfo : EIATTR_VRC_CTA_INIT_COUNT
	.align		4
        /*0084*/ 	.byte	0x02, 0x4a
	.zero		1
	.zero		1


	//----- nvinfo : EIATTR_EXIT_INSTR_OFFSETS
	.align		4
        /*0088*/ 	.byte	0x04, 0x1c
        /*008a*/ 	.short	(.L_25 - .L_24)


	//   ....[0]....
.L_24:
        /*008c*/ 	.word	0x00000070


	//   ....[1]....
        /*0090*/ 	.word	0x00000270


	//   ....[2]....
        /*0094*/ 	.word	0x00000620


	//   ....[3]....
        /*0098*/ 	.word	0x00000690


	//----- nvinfo : EIATTR_CRS_STACK_SIZE
	.align		4
.L_25:
        /*009c*/ 	.byte	0x04, 0x1e
        /*009e*/ 	.short	(.L_27 - .L_26)
.L_26:
        /*00a0*/ 	.word	0x00000000


	//----- nvinfo : EIATTR_CBANK_PARAM_SIZE
	.align		4
.L_27:
        /*00a4*/ 	.byte	0x03, 0x19
        /*00a6*/ 	.short	0x002c


	//----- nvinfo : EIATTR_PARAM_CBANK
	.align		4
        /*00a8*/ 	.byte	0x04, 0x0a
        /*00aa*/ 	.short	(.L_29 - .L_28)
	.align		4
.L_28:
        /*00ac*/ 	.word	index@(.nv.constant0._Z30project_lidar_to_camera_kernelPKfS0_S0_Pfiii)
        /*00b0*/ 	.short	0x0380
        /*00b2*/ 	.short	0x002c


	//----- nvinfo : EIATTR_SW_WAR
	.align		4
.L_29:
        /*00b4*/ 	.byte	0x04, 0x36
        /*00b6*/ 	.short	(.L_31 - .L_30)
.L_30:
        /*00b8*/ 	.word	0x00000008
.L_31:


//--------------------- .nv.callgraph             --------------------------
	.section	.nv.callgraph,"",@"SHT_CUDA_CALLGRAPH"
	.align	4
	.sectionentsize	8
	.align		4
        /*0000*/ 	.word	0x00000000
	.align		4
        /*0004*/ 	.word	0xffffffff
	.align		4
        /*0008*/ 	.word	0x00000000
	.align		4
        /*000c*/ 	.word	0xfffffffe
	.align		4
        /*0010*/ 	.word	0x00000000
	.align		4
        /*0014*/ 	.word	0xfffffffd
	.align		4
        /*0018*/ 	.word	0x00000000
	.align		4
        /*001c*/ 	.word	0xfffffffc


//--------------------- .text._Z30project_lidar_to_camera_kernelPKfS0_S0_Pfiii --------------------------
	.section	.text._Z30project_lidar_to_camera_kernelPKfS0_S0_Pfiii,"ax",@progbits
	.align	128
        .global         _Z30project_lidar_to_camera_kernelPKfS0_S0_Pfiii
        .type           _Z30project_lidar_to_camera_kernelPKfS0_S0_Pfiii,@function
        .size           _Z30project_lidar_to_camera_kernelPKfS0_S0_Pfiii,(.L_x_16 - _Z30project_lidar_to_camera_kernelPKfS0_S0_Pfiii)
        .other          _Z30project_lidar_to_camera_kernelPKfS0_S0_Pfiii,@"STO_CUDA_ENTRY STV_DEFAULT"
_Z30project_lidar_to_camera_kernelPKfS0_S0_Pfiii:
.text._Z30project_lidar_to_camera_kernelPKfS0_S0_Pfiii:
[----:B------:R-:W-:Y:S01]  /*0000*/  LDC R1, c[0x0][0x37c] ;  /* 0x0000df00ff017b82 */ /* 0x000fe20000000800 */
[----:B------:R-:W0:Y:S07]  /*0010*/  S2R R3, SR_TID.X ;  /* 0x0000000000037919 */ /* 0x000e2e0000002100 */
[----:B------:R-:W0:Y:S01]  /*0020*/  S2UR UR4, SR_CTAID.X ;  /* 0x00000000000479c3 */ /* 0x000e220000002500 */
[----:B------:R-:W1:Y:S07]  /*0030*/  LDCU UR5, c[0x0][0x3a0] ;  /* 0x00007400ff0577ac */ /* 0x000e6e0008000800 */
[----:B------:R-:W0:Y:S02]  /*0040*/  LDC R4, c[0x0][0x360] ;  /* 0x0000d800ff047b82 */ /* 0x000e240000000800 */
[----:B0-----:R-:W-:-:S05]  /*0050*/  IMAD R4, R4, UR4, R3 ;  /* 0x0000000404047c24 */ /* 0x001fca000f8e0203 */
[----:B-1----:R-:W-:-:S13]  /*0060*/  ISETP.GE.AND P0, PT, R4, UR5, PT ;  /* 0x0000000504007c0c */ /* 0x002fda000bf06270 */
[----:B------:R-:W-:Y:S05]  /*0070*/  @P0 EXIT ;  /* 0x000000000000094d */ /* 0x000fea0003800000 */
[----:B------:R-:W0:Y:S01]  /*0080*/  LDC.64 R8, c[0x0][0x380] ;  /* 0x0000e000ff087b82 */ /* 0x000e220000000a00 */
[----:B------:R-:W1:Y:S01]  /*0090*/  LDCU.64 UR4, c[0x0][0x358] ;  /* 0x00006b00ff0477ac */ /* 0x000e620008000a00 */
[----:B------:R-:W-:-:S06]  /*00a0*/  IMAD R3, R4, 0x3, RZ ;  /* 0x0000000304037824 */ /* 0x000fcc00078e02ff */
[----:B------:R-:W2:Y:S01]  /*00b0*/  LDC.64 R6, c[0x0][0x388] ;  /* 0x0000e200ff067b82 */ /* 0x000ea20000000a00 */
[----:B0-----:R-:W-:-:S05]  /*00c0*/  IMAD.WIDE R8, R3, 0x4, R8 ;  /* 0x0000000403087825 */ /* 0x001fca00078e0208 */
[----:B-1----:R-:W3:Y:S04]  /*00d0*/  LDG.E.CONSTANT R2, desc[UR4][R8.64+0x4] ;  /* 0x0000040408027981 */ /* 0x002ee8000c1e9900 */
[----:B--2---:R-:W3:Y:S04]  /*00e0*/  LDG.E.CONSTANT R5, desc[UR4][R6.64+0x24] ;  /* 0x0000240406057981 */ /* 0x004ee8000c1e9900 */
[----:B------:R-:W2:Y:S04]  /*00f0*/  LDG.E.CONSTANT R3, desc[UR4][R6.64+0x20] ;  /* 0x0000200406037981 */ /* 0x000ea8000c1e9900 */
[----:B------:R-:W2:Y:S04]  /*0100*/  LDG.E.CONSTANT R0, desc[UR4][R8.64] ;  /* 0x0000000408007981 */ /* 0x000ea8000c1e9900 */
[----:B------:R-:W4:Y:S04]  /*0110*/  LDG.E.CONSTANT R10, desc[UR4][R8.64+0x8] ;  /* 0x00000804080a7981 */ /* 0x000f28000c1e9900 */
[----:B------:R-:W4:Y:S04]  /*0120*/  LDG.E.CONSTANT R11, desc[UR4][R6.64+0x28] ;  /* 0x00002804060b7981 */ /* 0x000f28000c1e9900 */
[----:B------:R-:W4:Y:S04]  /*0130*/  LDG.E.CONSTANT R12, desc[UR4][R6.64+0x2c] ;  /* 0x00002c04060c7981 */ /* 0x000f28000c1e9900 */
[----:B------:R0:W5:Y:S04]  /*0140*/  LDG.E.CONSTANT R17, desc[UR4][R6.64+0x4] ;  /* 0x0000040406117981 */ /* 0x000168000c1e9900 */
[----:B------:R0:W5:Y:S04]  /*0150*/  LDG.E.CONSTANT R15, desc[UR4][R6.64] ;  /* 0x00000004060f7981 */ /* 0x000168000c1e9900 */
[----:B------:R0:W5:Y:S04]  /*0160*/  LDG.E.CONSTANT R21, desc[UR4][R6.64+0x14] ;  /* 0x0000140406157981 */ /* 0x000168000c1e9900 */
[----:B------:R0:W5:Y:S04]  /*0170*/  LDG.E.CONSTANT R19, desc[UR4][R6.64+0x10] ;  /* 0x0000100406137981 */ /* 0x000168000c1e9900 */
[----:B------:R0:W5:Y:S01]  /*0180*/  LDG.E.CONSTANT R14, desc[UR4][R6.64+0xc] ;  /* 0x00000c04060e7981 */ /* 0x000162000c1e9900 */
[----:B---3--:R-:W-:-:S04]  /*0190*/  FMUL R5, R2, R5 ;  /* 0x0000000502057220 */ /* 0x008fc80000400000 */
[----:B--2---:R-:W-:-:S04]  /*01a0*/  FFMA R3, R0, R3, R5 ;  /* 0x0000000300037223 */ /* 0x004fc80000000005 */
[----:B----4-:R-:W-:Y:S02]  /*01b0*/  FFMA R3, R10, R11, R3 ;  /* 0x0000000b0a037223 */ /* 0x010fe40000000003 */
[----:B------:R0:W5:Y:S02]  /*01c0*/  LDG.E.CONSTANT R11, desc[UR4][R6.64+0x18] ;  /* 0x00001804060b7981 */ /* 0x000164000c1e9900 */
[----:B------:R-:W-:-:S05]  /*01d0*/  FADD R3, R3, R12 ;  /* 0x0000000c03037221 */ /* 0x000fca0000000000 */
[----:B------:R-:W-:-:S13]  /*01e0*/  FSETP.GTU.AND P0, PT, R3, RZ, PT ;  /* 0x000000ff0300720b */ /* 0x000fda0003f0c000 */
[----:B------:R-:W1:Y:S01]  /*01f0*/  @!P0 LDC.64 R12, c[0x0][0x398] ;  /* 0x0000e600ff0c8b82 */ /* 0x000e620000000a00 */
[----:B------:R-:W-:-:S04]  /*0200*/  @!P0 IMAD.SHL.U32 R5, R4, 0x2, RZ ;  /* 0x0000000204058824 */ /* 0x000fc800078e00ff */
[----:B-1----:R-:W-:Y:S02]  /*0210*/  @!P0 IMAD.WIDE R8, R5, 0x4, R12 ;  /* 0x0000000405088825 */ /* 0x002fe400078e020c */
[----:B------:R0:W5:Y:S04]  /*0220*/  LDG.E.CONSTANT R13, desc[UR4][R6.64+0x8] ;  /* 0x00000804060d7981 */ /* 0x000168000c1e9900 */
[----:B------:R0:W5:Y:S01]  /*0230*/  LDG.E.CONSTANT R12, desc[UR4][R6.64+0x1c] ;  /* 0x00001c04060c7981 */ /* 0x000162000c1e9900 */
[----:B------:R-:W-:-:S05]  /*0240*/  @!P0 IMAD.MOV.U32 R5, RZ, RZ, -0x40800000 ;  /* 0xbf800000ff058424 */ /* 0x000fca00078e00ff */
[----:B------:R0:W-:Y:S04]  /*0250*/  @!P0 STG.E desc[UR4][R8.64], R5 ;  /* 0x0000000508008986 */ /* 0x0001e8000c101904 */
[----:B------:R0:W-:Y:S01]  /*0260*/  @!P0 STG.E desc[UR4][R8.64+0x4], R5 ;  /* 0x0000040508008986 */ /* 0x0001e2000c101904 */
[----:B------:R-:W-:Y:S05]  /*0270*/  @!P0 EXIT ;  /* 0x000000000000894d */ /* 0x000fea0003800000 */
[----:B0-----:R-:W0:Y:S01]  /*0280*/  LDC.64 R6, c[0x0][0x390] ;  /* 0x0000e400ff067b82 */ /* 0x001e220000000a00 */
[----:B------:R-:W1:Y:S01]  /*0290*/  MUFU.RCP R8, R3 ;  /* 0x0000000300087308 */ /* 0x000e620000001000 */
[----:B-----5:R-:W-:-:S04]  /*02a0*/  FMUL R17, R2, R17 ;  /* 0x0000001102117220 */ /* 0x020fc80000400000 */
[----:B------:R-:W-:Y:S01]  /*02b0*/  FFMA R15, R0, R15, R17 ;  /* 0x0000000f000f7223 */ /* 0x000fe20000000011 */
[----:B------:R-:W-:-:S03]  /*02c0*/  FMUL R21, R2, R21 ;  /* 0x0000001502157220 */ /* 0x000fc60000400000 */
[----:B------:R-:W-:-:S04]  /*02d0*/  FFMA R13, R10, R13, R15 ;  /* 0x0000000d0a0d7223 */ /* 0x000fc8000000000f */
[----:B------:R-:W-:-:S04]  /*02e0*/  FADD R2, R13, R14 ;  /* 0x0000000e0d027221 */ /* 0x000fc80000000000 */
[----:B------:R-:W2:Y:S01]  /*02f0*/  FCHK P0, R2, R3 ;  /* 0x0000000302007302 */ /* 0x000ea20000000000 */
[----:B-1----:R-:W-:-:S04]  /*0300*/  FFMA R9, -R3, R8, 1 ;  /* 0x3f80000003097423 */ /* 0x002fc80000000108 */
[----:B------:R-:W-:Y:S01]  /*0310*/  FFMA R9, R8, R9, R8 ;  /* 0x0000000908097223 */ /* 0x000fe20000000008 */
[----:B0-----:R0:W5:Y:S01]  /*0320*/  LDG.E.CONSTANT R5, desc[UR4][R6.64] ;  /* 0x0000000406057981 */ /* 0x001162000c1e9900 */
[----:B------:R-:W-:Y:S01]  /*0330*/  FFMA R19, R0, R19, R21 ;  /* 0x0000001300137223 */ /* 0x000fe20000000015 */
[----:B------:R-:W-:Y:S03]  /*0340*/  BSSY.RECONVERGENT B0, `(.L_x_0) ;  /* 0x000000a000007945 */ /* 0x000fe60003800200 */
[----:B------:R-:W-:-:S04]  /*0350*/  FFMA R11, R10, R11, R19 ;  /* 0x0000000b0a0b7223 */ /* 0x000fc80000000013 */
[----:B------:R-:W-:Y:S01]  /*0360*/  FADD R0, R11, R12 ;  /* 0x0000000c0b007221 */ /* 0x000fe20000000000 */
[----:B0-----:R-:W-:-:S04]  /*0370*/  FFMA R6, R2, R9, RZ ;  /* 0x0000000902067223 */ /* 0x001fc800000000ff */
[----:B------:R-:W-:-:S04]  /*0380*/  FFMA R7, -R3, R6, R2 ;  /* 0x0000000603077223 */ /* 0x000fc80000000102 */
[----:B------:R-:W-:Y:S01]  /*0390*/  FFMA R10, R9, R7, R6 ;  /* 0x00000007090a7223 */ /* 0x000fe20000000006 */
[----:B--2---:R-:W-:Y:S06]  /*03a0*/  @!P0 BRA `(.L_x_1) ;  /* 0x00000000000c8947 */ /* 0x004fec0003800000 */
[----:B------:R-:W-:-:S07]  /*03b0*/  MOV R8, 0x3d0 ;  /* 0x000003d000087802 */ /* 0x000fce0000000f00 */
[----:B-----5:R-:W-:Y:S05]  /*03c0*/  CALL.REL.NOINC `($__internal_0_$__cuda_sm3x_div_rn_noftz_f32_slowpath) ;  /* 0x0000000000b47944 */ /* 0x020fea0003c00000 */
[----:B------:R-:W-:-:S07]  /*03d0*/  IMAD.MOV.U32 R10, RZ, RZ, R2 ;  /* 0x000000ffff0a7224 */ /* 0x000fce00078e0002 */
.L_x_1:
[----:B------:R-:W-:Y:S05]  /*03e0*/  BSYNC.RECONVERGENT B0 ;  /* 0x0000000000007941 */ /* 0x000fea0003800200 */
.L_x_0:
[----:B------:R-:W0:Y:S02]  /*03f0*/  LDC.64 R8, c[0x0][0x390] ;  /* 0x0000e400ff087b82 */ /* 0x000e240000000a00 */
[----:B0-----:R-:W2:Y:S04]  /*0400*/  LDG.E.CONSTANT R2, desc[UR4][R8.64+0x8] ;  /* 0x0000080408027981 */ /* 0x001ea8000c1e9900 */
[----:B------:R0:W5:Y:S01]  /*0410*/  LDG.E.CONSTANT R6, desc[UR4][R8.64+0x10] ;  /* 0x0000100408067981 */ /* 0x000162000c1e9900 */
[----:B------:R-:W1:Y:S01]  /*0420*/  MUFU.RCP R12, R3 ;  /* 0x00000003000c7308 */ /* 0x000e620000001000 */
[----:B------:R-:W-:Y:S07]  /*0430*/  BSSY.RECONVERGENT B0, `(.L_x_2) ;  /* 0x000000d000007945 */ /* 0x000fee0003800200 */
[----:B------:R-:W3:Y:S01]  /*0440*/  FCHK P0, R0, R3 ;  /* 0x0000000300007302 */ /* 0x000ee20000000000 */
[----:B-1----:R-:W-:-:S04]  /*0450*/  FFMA R7, -R3, R12, 1 ;  /* 0x3f80000003077423 */ /* 0x002fc8000000010c */
[----:B------:R-:W-:-:S04]  /*0460*/  FFMA R14, R12, R7, R12 ;  /* 0x000000070c0e7223 */ /* 0x000fc8000000000c */
[----:B------:R-:W-:-:S04]  /*0470*/  FFMA R7, R0, R14, RZ ;  /* 0x0000000e00077223 */ /* 0x000fc800000000ff */
[----:B------:R-:W-:-:S04]  /*0480*/  FFMA R12, -R3, R7, R0 ;  /* 0x00000007030c7223 */ /* 0x000fc80000000100 */
[----:B------:R-:W-:Y:S01]  /*0490*/  FFMA R7, R14, R12, R7 ;  /* 0x0000000c0e077223 */ /* 0x000fe20000000007 */
[----:B--2--5:R-:W-:Y:S01]  /*04a0*/  FFMA R5, R5, R10, R2 ;  /* 0x0000000a05057223 */ /* 0x024fe20000000002 */
[----:B0--3--:R-:W-:Y:S06]  /*04b0*/  @!P0 BRA `(.L_x_3) ;  /* 0x0000000000108947 */ /* 0x009fec0003800000 */
[----:B------:R-:W-:Y:S02]  /*04c0*/  MOV R2, R0 ;  /* 0x0000000000027202 */ /* 0x000fe40000000f00 */
[----:B------:R-:W-:-:S07]  /*04d0*/  MOV R8, 0x4f0 ;  /* 0x000004f000087802 */ /* 0x000fce0000000f00 */
[----:B------:R-:W-:Y:S05]  /*04e0*/  CALL.REL.NOINC `($__internal_0_$__cuda_sm3x_div_rn_noftz_f32_slowpath) ;  /* 0x00000000006c7944 */ /* 0x000fea0003c00000 */
[----:B------:R-:W-:-:S07]  /*04f0*/  IMAD.MOV.U32 R7, RZ, RZ, R2 ;  /* 0x000000ffff077224 */ /* 0x000fce00078e0002 */
.L_x_3:
[----:B------:R-:W-:Y:S05]  /*0500*/  BSYNC.RECONVERGENT B0 ;  /* 0x0000000000007941 */ /* 0x000fea0003800200 */
.L_x_2:
[----:B------:R-:W0:Y:S01]  /*0510*/  LDC.64 R2, c[0x0][0x390] ;  /* 0x0000e400ff027b82 */ /* 0x000e220000000a00 */
[----:B------:R-:W1:Y:S01]  /*0520*/  LDCU UR6, c[0x0][0x3a4] ;  /* 0x00007480ff0677ac */ /* 0x000e620008000800 */
[----:B------:R-:W2:Y:S01]  /*0530*/  LDCU UR7, c[0x0][0x3a8] ;  /* 0x00007500ff0777ac */ /* 0x000ea20008000800 */
[----:B0-----:R-:W3:Y:S01]  /*0540*/  LDG.E.CONSTANT R3, desc[UR4][R2.64+0x14] ;  /* 0x0000140402037981 */ /* 0x001ee2000c1e9900 */
[----:B-1----:R-:W-:-:S04]  /*0550*/  I2FP.F32.S32 R0, UR6 ;  /* 0x0000000600007c45 */ /* 0x002fc80008201400 */
[----:B------:R-:W-:-:S04]  /*0560*/  FSETP.GEU.AND P0, PT, R5, R0, PT ;  /* 0x000000000500720b */ /* 0x000fc80003f0e000 */
[----:B------:R-:W-:Y:S01]  /*0570*/  FSETP.GE.AND P0, PT, R5, RZ, !P0 ;  /* 0x000000ff0500720b */ /* 0x000fe20004706000 */
[----:B---3--:R-:W-:Y:S01]  /*0580*/  FFMA R7, R6, R7, R3 ;  /* 0x0000000706077223 */ /* 0x008fe20000000003 */
[----:B--2---:R-:W-:-:S04]  /*0590*/  I2FP.F32.S32 R6, UR7 ;  /* 0x0000000700067c45 */ /* 0x004fc80008201400 */
[----:B------:R-:W-:-:S04]  /*05a0*/  FSETP.GEU.AND P1, PT, R7, R6, PT ;  /* 0x000000060700720b */ /* 0x000fc80003f2e000 */
[----:B------:R-:W-:-:S04]  /*05b0*/  FSETP.GE.AND P1, PT, R7, RZ, !P1 ;  /* 0x000000ff0700720b */ /* 0x000fc80004f26000 */
[----:B------:R-:W-:-:S13]  /*05c0*/  PLOP3.LUT P0, PT, P0, P1, PT, 0x80, 0x8 ;  /* 0x000000000008781c */ /* 0x000fda0000703070 */
[----:B------:R-:W0:Y:S01]  /*05d0*/  @P0 LDC.64 R2, c[0x0][0x398] ;  /* 0x0000e600ff020b82 */ /* 0x000e220000000a00 */
[----:B------:R-:W-:-:S04]  /*05e0*/  @P0 IMAD.SHL.U32 R9, R4, 0x2, RZ ;  /* 0x0000000204090824 */ /* 0x000fc800078e00ff */
[----:B0-----:R-:W-:-:S05]  /*05f0*/  @P0 IMAD.WIDE R2, R9, 0x4, R2 ;  /* 0x0000000409020825 */ /* 0x001fca00078e0202 */
[----:B------:R0:W-:Y:S04]  /*0600*/  @P0 STG.E desc[UR4][R2.64], R5 ;  /* 0x0000000502000986 */ /* 0x0001e8000c101904 */
[----:B------:R0:W-:Y:S01]  /*0610*/  @P0 STG.E desc[UR4][R2.64+0x4], R7 ;  /* 0x0000040702000986 */ /* 0x0001e2000c101904 */
[----:B------:R-:W-:Y:S05]  /*0620*/  @P0 EXIT ;  /* 0x000000000000094d */ /* 0x000fea0003800000 */
[----:B0-----:R-:W0:Y:S01]  /*0630*/  LDC.64 R2, c[0x0][0x398] ;  /* 0x0000e600ff027b82 */ /* 0x001e220000000a00 */
[----:B------:R-:W-:Y:S02]  /*0640*/  IMAD.SHL.U32 R5, R4, 0x2, RZ ;  /* 0x0000000204057824 */ /* 0x000fe400078e00ff */
[----:B------:R-:W-:Y:S02]  /*0650*/  HFMA2 R7, -RZ, RZ, -1.875, 0 ;  /* 0xbf800000ff077431 */ /* 0x000fe400000001ff */
[----:B0-----:R-:W-:-:S05]  /*0660*/  IMAD.WIDE R2, R5, 0x4, R2 ;  /* 0x0000000405027825 */ /* 0x001fca00078e0202 */
[----:B------:R-:W-:Y:S04]  /*0670*/  STG.E desc[UR4][R2.64], R7 ;  /* 0x0000000702007986 */ /* 0x000fe8000c101904 */
[----:B------:R-:W-:Y:S01]  /*0680*/  STG.E desc[UR4][R2.64+0x4], R7 ;  /* 0x0000040702007986 */ /* 0x000fe2000c101904 */
[----:B------:R-:W-:Y:S05]  /*0690*/  EXIT ;  /* 0x000000000000794d */ /* 0x000fea0003800000 */
        .weak           $__internal_0_$__cuda_sm3x_div_rn_noftz_f32_slowpath
        .type           $__internal_0_$__cuda_sm3x_div_rn_noftz_f32_slowpath,@function
        .size           $__internal_0_$__cuda_sm3x_div_rn_noftz_f32_slowpath,(.L_x_16 - $__internal_0_$__cuda_sm3x_div_rn_noftz_f32_slowpath)
$__internal_0_$__cuda_sm3x_div_rn_noftz_f32_slowpath:
[--C-:B------:R-:W-:Y:S01]  /*06a0*/  SHF.R.U32.HI R9, RZ, 0x17, R3.reuse ;  /* 0x00000017ff097819 */ /* 0x100fe20000011603 */
[----:B------:R-:W-:Y:S01]  /*06b0*/  BSSY.RECONVERGENT B1, `(.L_x_4) ;  /* 0x0000063000017945 */ /* 0x000fe20003800200 */
[----:B------:R-:W-:Y:S01]  /*06c0*/  SHF.R.U32.HI R7, RZ, 0x17, R2 ;  /* 0x00000017ff077819 */ /* 0x000fe20000011602 */
[----:B------:R-:W-:Y:S01]  /*06d0*/  IMAD.MOV.U32 R11, RZ, RZ, R3 ;  /* 0x000000ffff0b7224 */ /* 0x000fe200078e0003 */
[----:B------:R-:W-:Y:S02]  /*06e0*/  LOP3.LUT R9, R9, 0xff, RZ, 0xc0, !PT ;  /* 0x000000ff09097812 */ /* 0x000fe400078ec0ff */
[----:B------:R-:W-:-:S03]  /*06f0*/  LOP3.LUT R14, R7, 0xff, RZ, 0xc0, !PT ;  /* 0x000000ff070e7812 */ /* 0x000fc600078ec0ff */
[----:B------:R-:W-:Y:S02]  /*0700*/  VIADD R12, R9, 0xffffffff ;  /* 0xffffffff090c7836 */ /* 0x000fe40000000000 */
[----:B------:R-:W-:-:S03]  /*0710*/  VIADD R10, R14, 0xffffffff ;  /* 0xffffffff0e0a7836 */ /* 0x000fc60000000000 */
[----:B------:R-:W-:-:S04]  /*0720*/  ISETP.GT.U32.AND P0, PT, R12, 0xfd, PT ;  /* 0x000000fd0c00780c */ /* 0x000fc80003f04070 */
[----:B------:R-:W-:-:S13]  /*0730*/  ISETP.GT.U32.OR P0, PT, R10, 0xfd, P0 ;  /* 0x000000fd0a00780c */ /* 0x000fda0000704470 */
[----:B------:R-:W-:Y:S01]  /*0740*/  @!P0 MOV R7, RZ ;  /* 0x000000ff00078202 */ /* 0x000fe20000000f00 */
[----:B------:R-:W-:Y:S06]  /*0750*/  @!P0 BRA `(.L_x_5) ;  /* 0x00000000005c8947 */ /* 0x000fec0003800000 */
[----:B------:R-:W-:Y:S02]  /*0760*/  FSETP.GTU.FTZ.AND P0, PT, |R2|, +INF , PT ;  /* 0x7f8000000200780b */ /* 0x000fe40003f1c200 */
[----:B------:R-:W-:-:S04]  /*0770*/  FSETP.GTU.FTZ.AND P1, PT, |R3|, +INF , PT ;  /* 0x7f8000000300780b */ /* 0x000fc80003f3c200 */
[----:B------:R-:W-:-:S13]  /*0780*/  PLOP3.LUT P0, PT, P0, P1, PT, 0xf8, 0x8f ;  /* 0x00000000008f781c */ /* 0x000fda0000703f70 */
[----:B------:R-:W-:Y:S05]  /*0790*/  @P0 BRA `(.L_x_6) ;  /* 0x00000004004c0947 */ /* 0x000fea0003800000 */
[----:B------:R-:W-:-:S13]  /*07a0*/  LOP3.LUT P0, RZ, R11, 0x7fffffff, R2, 0xc8, !PT ;  /* 0x7fffffff0bff7812 */ /* 0x000fda000780c802 */
[----:B------:R-:W-:Y:S05]  /*07b0*/  @!P0 BRA `(.L_x_7) ;  /* 0x00000004003c8947 */ /* 0x000fea0003800000 */
[C---:B------:R-:W-:Y:S02]  /*07c0*/  FSETP.NEU.FTZ.AND P2, PT, |R2|.reuse, +INF , PT ;  /* 0x7f8000000200780b */ /* 0x040fe40003f5d200 */
[----:B------:R-:W-:Y:S02]  /*07d0*/  FSETP.NEU.FTZ.AND P1, PT, |R3|, +INF , PT ;  /* 0x7f8000000300780b */ /* 0x000fe40003f3d200 */
[----:B------:R-:W-:-:S11]  /*07e0*/  FSETP.NEU.FTZ.AND P0, PT, |R2|, +INF , PT ;  /* 0x7f8000000200780b */ /* 0x000fd60003f1d200 */
[----:B------:R-:W-:Y:S05]  /*07f0*/  @!P1 BRA !P2, `(.L_x_7) ;  /* 0x00000004002c9947 */ /* 0x000fea0005000000 */
[----:B------:R-:W-:-:S04]  /*0800*/  LOP3.LUT P2, RZ, R2, 0x7fffffff, RZ, 0xc0, !PT ;  /* 0x7fffffff02ff7812 */ /* 0x000fc8000784c0ff */
[----:B------:R-:W-:-:S13]  /*0810*/  PLOP3.LUT P1, PT, P1, P2, PT, 0x2f, 0xf2 ;  /* 0x0000000000f2781c */ /* 0x000fda0000f24577 */
[----:B------:R-:W-:Y:S05]  /*0820*/  @P1 BRA `(.L_x_8) ;  /* 0x0000000400181947 */ /* 0x000fea0003800000 */
[----:B------:R-:W-:-:S04]  /*0830*/  LOP3.LUT P1, RZ, R11, 0x7fffffff, RZ, 0xc0, !PT ;  /* 0x7fffffff0bff7812 */ /* 0x000fc8000782c0ff */
[----:B------:R-:W-:-:S13]  /*0840*/  PLOP3.LUT P0, PT, P0, P1, PT, 0x2f, 0xf2 ;  /* 0x0000000000f2781c */ /* 0x000fda0000702577 */
[----:B------:R-:W-:Y:S05]  /*0850*/  @P0 BRA `(.L_x_9) ;  /* 0x0000000400000947 */ /* 0x000fea0003800000 */
[----:B------:R-:W-:Y:S02]  /*0860*/  ISETP.GE.AND P0, PT, R10, RZ, PT ;  /* 0x000000ff0a00720c */ /* 0x000fe40003f06270 */
[----:B------:R-:W-:-:S11]  /*0870*/  ISETP.GE.AND P1, PT, R12, RZ, PT ;  /* 0x000000ff0c00720c */ /* 0x000fd60003f26270 */
[----:B------:R-:W-:Y:S02]  /*0880*/  @P0 IMAD.MOV.U32 R7, RZ, RZ, RZ ;  /* 0x000000ffff070224 */ /* 0x000fe400078e00ff */
[----:B------:R-:W-:Y:S01]  /*0890*/  @!P0 FFMA R2, R2, 1.84467440737095516160e+19, RZ ;  /* 0x5f80000002028823 */ /* 0x000fe200000000ff */
[----:B------:R-:W-:Y:S02]  /*08a0*/  @!P0 IMAD.MOV.U32 R7, RZ, RZ, -0x40 ;  /* 0xffffffc0ff078424 */ /* 0x000fe400078e00ff */
[----:B------:R-:W-:-:S03]  /*08b0*/  @!P1 FFMA R11, R3, 1.84467440737095516160e+19, RZ ;  /* 0x5f800000030b9823 */ /* 0x000fc600000000ff */
[----:B------:R-:W-:-:S07]  /*08c0*/  @!P1 IADD3 R7, PT, PT, R7, 0x40, RZ ;  /* 0x0000004007079810 */ /* 0x000fce0007ffe0ff */
.L_x_5:
[----:B------:R-:W-:Y:S01]  /*08d0*/  LEA R10, R9, 0xc0800000, 0x17 ;  /* 0xc0800000090a7811 */ /* 0x000fe200078eb8ff */
[----:B------:R-:W-:Y:S04]  /*08e0*/  BSSY.RECONVERGENT B2, `(.L_x_10) ;  /* 0x0000036000027945 */ /* 0x000fe80003800200 */
[----:B------:R-:W-:Y:S02]  /*08f0*/  IMAD.IADD R11, R11, 0x1, -R10 ;  /* 0x000000010b0b7824 */ /* 0x000fe400078e0a0a */
[----:B------:R-:W-:Y:S02]  /*0900*/  VIADD R10, R14, 0xffffff81 ;  /* 0xffffff810e0a7836 */ /* 0x000fe40000000000 */
[----:B------:R-:W0:Y:S01]  /*0910*/  MUFU.RCP R12, R11 ;  /* 0x0000000b000c7308 */ /* 0x000e220000001000 */
[----:B------:R-:W-:Y:S01]  /*0920*/  FADD.FTZ R13, -R11, -RZ ;  /* 0x800000ff0b0d7221 */ /* 0x000fe20000010100 */
[C---:B------:R-:W-:Y:S01]  /*0930*/  IMAD R2, R10.reuse, -0x800000, R2 ;  /* 0xff8000000a027824 */ /* 0x040fe200078e0202 */
[----:B------:R-:W-:-:S04]  /*0940*/  IADD3 R10, PT, PT, R10, 0x7f, -R9 ;  /* 0x0000007f0a0a7810 */ /* 0x000fc80007ffe809 */
[----:B------:R-:W-:Y:S01]  /*0950*/  IADD3 R10, PT, PT, R10, R7, RZ ;  /* 0x000000070a0a7210 */ /* 0x000fe20007ffe0ff */
[----:B0-----:R-:W-:-:S04]  /*0960*/  FFMA R15, R12, R13, 1 ;  /* 0x3f8000000c0f7423 */ /* 0x001fc8000000000d */
[----:B------:R-:W-:-:S04]  /*0970*/  FFMA R17, R12, R15, R12 ;  /* 0x0000000f0c117223 */ /* 0x000fc8000000000c */
[----:B------:R-:W-:-:S04]  /*0980*/  FFMA R12, R2, R17, RZ ;  /* 0x00000011020c7223 */ /* 0x000fc800000000ff */
[----:B------:R-:W-:-:S04]  /*0990*/  FFMA R15, R13, R12, R2 ;  /* 0x0000000c0d0f7223 */ /* 0x000fc80000000002 */
[----:B------:R-:W-:-:S04]  /*09a0*/  FFMA R12, R17, R15, R12 ;  /* 0x0000000f110c7223 */ /* 0x000fc8000000000c */
[----:B------:R-:W-:-:S04]  /*09b0*/  FFMA R13, R13, R12, R2 ;  /* 0x0000000c0d0d7223 */ /* 0x000fc80000000002 */
[----:B------:R-:W-:-:S05]  /*09c0*/  FFMA R2, R17, R13, R12 ;  /* 0x0000000d11027223 */ /* 0x000fca000000000c */
[----:B------:R-:W-:-:S04]  /*09d0*/  SHF.R.U32.HI R9, RZ, 0x17, R2 ;  /* 0x00000017ff097819 */ /* 0x000fc80000011602 */
[----:B------:R-:W-:-:S05]  /*09e0*/  LOP3.LUT R9, R9, 0xff, RZ, 0xc0, !PT ;  /* 0x000000ff09097812 */ /* 0x000fca00078ec0ff */
[----:B------:R-:W-:-:S04]  /*09f0*/  IMAD.IADD R11, R9, 0x1, R10 ;  /* 0x00000001090b7824 */ /* 0x000fc800078e020a */
[----:B------:R-:W-:-:S05]  /*0a00*/  VIADD R7, R11, 0xffffffff ;  /* 0xffffffff0b077836 */ /* 0x000fca0000000000 */
[----:B------:R-:W-:-:S13]  /*0a10*/  ISETP.GE.U32.AND P0, PT, R7, 0xfe, PT ;  /* 0x000000fe0700780c */ /* 0x000fda0003f06070 */
[----:B------:R-:W-:Y:S05]  /*0a20*/  @!P0 BRA `(.L_x_11) ;  /* 0x0000000000808947 */ /* 0x000fea0003800000 */
[----:B------:R-:W-:-:S13]  /*0a30*/  ISETP.GT.AND P0, PT, R11, 0xfe, PT ;  /* 0x000000fe0b00780c */ /* 0x000fda0003f04270 */
[----:B------:R-:W-:Y:S05]  /*0a40*/  @P0 BRA `(.L_x_12) ;  /* 0x00000000006c0947 */ /* 0x000fea0003800000 */
[----:B------:R-:W-:-:S13]  /*0a50*/  ISETP.GE.AND P0, PT, R11, 0x1, PT ;  /* 0x000000010b00780c */ /* 0x000fda0003f06270 */
[----:B------:R-:W-:Y:S05]  /*0a60*/  @P0 BRA `(.L_x_13) ;  /* 0x0000000000740947 */ /* 0x000fea0003800000 */
[----:B------:R-:W-:Y:S02]  /*0a70*/  ISETP.GE.AND P0, PT, R11, -0x18, PT ;  /* 0xffffffe80b00780c */ /* 0x000fe40003f06270 */
[----:B------:R-:W-:-:S11]  /*0a80*/  LOP3.LUT R2, R2, 0x80000000, RZ, 0xc0, !PT ;  /* 0x8000000002027812 */ /* 0x000fd600078ec0ff */
[----:B------:R-:W-:Y:S05]  /*0a90*/  @!P0 BRA `(.L_x_13) ;  /* 0x0000000000688947 */ /* 0x000fea0003800000 */
[CCC-:B------:R-:W-:Y:S01]  /*0aa0*/  FFMA.RZ R7, R17.reuse, R13.reuse, R12.reuse ;  /* 0x0000000d11077223 */ /* 0x1c0fe2000000c00c */
[-CC-:B------:R-:W-:Y:S01]  /*0ab0*/  FFMA.RM R10, R17, R13.reuse, R12.reuse ;  /* 0x0000000d110a7223 */ /* 0x180fe2000000400c */
[C---:B------:R-:W-:Y:S02]  /*0ac0*/  ISETP.NE.AND P2, PT, R11.reuse, RZ, PT ;  /* 0x000000ff0b00720c */ /* 0x040fe40003f45270 */
[----:B------:R-:W-:Y:S02]  /*0ad0*/  ISETP.NE.AND P1, PT, R11, RZ, PT ;  /* 0x000000ff0b00720c */ /* 0x000fe40003f25270 */
[----:B------:R-:W-:Y:S01]  /*0ae0*/  LOP3.LUT R9, R7, 0x7fffff, RZ, 0xc0, !PT ;  /* 0x007fffff07097812 */ /* 0x000fe200078ec0ff */
[----:B------:R-:W-:Y:S01]  /*0af0*/  FFMA.RP R7, R17, R13, R12 ;  /* 0x0000000d11077223 */ /* 0x000fe2000000800c */
[----:B------:R-:W-:Y:S01]  /*0b00*/  IADD3 R12, PT, PT, R11, 0x20, RZ ;  /* 0x000000200b0c7810 */ /* 0x000fe20007ffe0ff */
[----:B------:R-:W-:Y:S01]  /*0b10*/  IMAD.MOV R11, RZ, RZ, -R11 ;  /* 0x000000ffff0b7224 */ /* 0x000fe200078e0a0b */
[----:B------:R-:W-:-:S02]  /*0b20*/  LOP3.LUT R9, R9, 0x800000, RZ, 0xfc, !PT ;  /* 0x0080000009097812 */ /* 0x000fc400078efcff */
[----:B------:R-:W-:Y:S02]  /*0b30*/  FSETP.NEU.FTZ.AND P0, PT, R7, R10, PT ;  /* 0x0000000a0700720b */ /* 0x000fe40003f1d000 */
[----:B------:R-:W-:Y:S02]  /*0b40*/  SHF.L.U32 R12, R9, R12, RZ ;  /* 0x0000000c090c7219 */ /* 0x000fe400000006ff */
[----:B------:R-:W-:Y:S02]  /*0b50*/  SEL R10, R11, RZ, P2 ;  /* 0x000000ff0b0a7207 */ /* 0x000fe40001000000 */
[----:B------:R-:W-:Y:S02]  /*0b60*/  ISETP.NE.AND P1, PT, R12, RZ, P1 ;  /* 0x000000ff0c00720c */ /* 0x000fe40000f25270 */
[----:B------:R-:W-:Y:S02]  /*0b70*/  SHF.R.U32.HI R10, RZ, R10, R9 ;  /* 0x0000000aff0a7219 */ /* 0x000fe40000011609 */
[----:B------:R-:W-:-:S02]  /*0b80*/  PLOP3.LUT P0, PT, P0, P1, PT, 0xf8, 0x8f ;  /* 0x00000000008f781c */ /* 0x000fc40000703f70 */
[----:B------:R-:W-:Y:S02]  /*0b90*/  SHF.R.U32.HI R12, RZ, 0x1, R10 ;  /* 0x00000001ff0c7819 */ /* 0x000fe4000001160a */
[----:B------:R-:W-:-:S04]  /*0ba0*/  SEL R7, RZ, 0x1, !P0 ;  /* 0x00000001ff077807 */ /* 0x000fc80004000000 */
[----:B------:R-:W-:-:S04]  /*0bb0*/  LOP3.LUT R7, R7, 0x1, R12, 0xf8, !PT ;  /* 0x0000000107077812 */ /* 0x000fc800078ef80c */
[----:B------:R-:W-:-:S05]  /*0bc0*/  LOP3.LUT R7, R7, R10, RZ, 0xc0, !PT ;  /* 0x0000000a07077212 */ /* 0x000fca00078ec0ff */
[----:B------:R-:W-:-:S05]  /*0bd0*/  IMAD.IADD R7, R12, 0x1, R7 ;  /* 0x000000010c077824 */ /* 0x000fca00078e0207 */
[----:B------:R-:W-:Y:S01]  /*0be0*/  LOP3.LUT R2, R7, R2, RZ, 0xfc, !PT ;  /* 0x0000000207027212 */ /* 0x000fe200078efcff */
[----:B------:R-:W-:Y:S06]  /*0bf0*/  BRA `(.L_x_13) ;  /* 0x0000000000107947 */ /* 0x000fec0003800000 */
.L_x_12:
[----:B------:R-:W-:-:S04]  /*0c00*/  LOP3.LUT R2, R2, 0x80000000, RZ, 0xc0, !PT ;  /* 0x8000000002027812 */ /* 0x000fc800078ec0ff */
[----:B------:R-:W-:Y:S01]  /*0c10*/  LOP3.LUT R2, R2, 0x7f800000, RZ, 0xfc, !PT ;  /* 0x7f80000002027812 */ /* 0x000fe200078efcff */
[----:B------:R-:W-:Y:S06]  /*0c20*/  BRA `(.L_x_13) ;  /* 0x0000000000047947 */ /* 0x000fec0003800000 */
.L_x_11:
[----:B------:R-:W-:-:S07]  /*0c30*/  LEA R2, R10, R2, 0x17 ;  /* 0x000000020a027211 */ /* 0x000fce00078eb8ff */
.L_x_13:
[----:B------:R-:W-:Y:S05]  /*0c40*/  BSYNC.RECONVERGENT B2 ;  /* 0x0000000000027941 */ /* 0x000fea0003800200 */
.L_x_10:
[----:B------:R-:W-:Y:S05]  /*0c50*/  BRA `(.L_x_14) ;  /* 0x0000000000207947 */ /* 0x000fea0003800000 */
.L_x_9:
[----:B------:R-:W-:-:S04]  /*0c60*/  LOP3.LUT R2, R11, 0x80000000, R2, 0x48, !PT ;  /* 0x800000000b027812 */ /* 0x000fc800078e4802 */
[----:B------:R-:W-:Y:S01]  /*0c70*/  LOP3.LUT R2, R2, 0x7f800000, RZ, 0xfc, !PT ;  /* 0x7f80000002027812 */ /* 0x000fe200078efcff */
[----:B------:R-:W-:Y:S06]  /*0c80*/  BRA `(.L_x_14) ;  /* 0x0000000000147947 */ /* 0x000fec0003800000 */
.L_x_8:
[----:B------:R-:W-:Y:S01]  /*0c90*/  LOP3.LUT R2, R11, 0x80000000, R2, 0x48, !PT ;  /* 0x800000000b027812 */ /* 0x000fe200078e4802 */
[----:B------:R-:W-:Y:S06]  /*0ca0*/  BRA `(.L_x_14) ;  /* 0x00000000000c7947 */ /* 0x000fec0003800000 */
.L_x_7:
[----:B------:R-:W0:Y:S01]  /*0cb0*/  MUFU.RSQ R2, -QNAN ;  /* 0xffc0000000027908 */ /* 0x000e220000001400 */
[----:B------:R-:W-:Y:S05]  /*0cc0*/  BRA `(.L_x_14) ;  /* 0x0000000000047947 */ /* 0x000fea0003800000 */
.L_x_6:
[----:B------:R-:W-:-:S07]  /*0cd0*/  FADD.FTZ R2, R2, R3 ;  /* 0x0000000302027221 */ /* 0x000fce0000010000 */
.L_x_14:
[----:B------:R-:W-:Y:S05]  /*0ce0*/  BSYNC.RECONVERGENT B1 ;  /* 0x0000000000017941 */ /* 0x000fea0003800200 */
.L_x_4:
[----:B------:R-:W-:-:S04]  /*0cf0*/  IMAD.MOV.U32 R9, RZ, RZ, 0x0 ;  /* 0x00000000ff097424 */ /* 0x000fc800078e00ff */
[----:B0-----:R-:W-:Y:S05]  /*0d00*/  RET.REL.NODEC R8 `(_Z30project_lidar_to_camera_kernelPKfS0_S0_Pfiii) ;  /* 0xfffffff008bc7950 */ /* 0x001fea0003c3ffff */
.L_x_15:
[----:B------:R-:W-:-:S00]  /*0d10*/  BRA `(.L_x_15) ;  /* 0xfffffffc00fc7947 */ /* 0x000fc0000383ffff */
[----:B------:R-:W-:-:S00]  /*0d20*/  NOP ;  /* 0x0000000000007918 */ /* 0x000fc00000000000 */
        /* <DEDUP_REMOVED lines=13> */
.L_x_16:


//--------------------- .nv.shared.reserved.0     --------------------------
	.section	.nv.shared.reserved.0,"aw",@nobits
	.weak		__nv_reservedSMEM_offset_0_alias
	.size		__nv_reservedSMEM_offset_0_alias, 0, 64
	.other		__nv_reservedSMEM_offset_0_alias,@"STO_CUDA_RESERVED_SHARED STV_DEFAULT"
__nv_reservedSMEM_offset_0_alias:
	.zero		0
	.zero		64


//--------------------- .nv.constant0._Z30project_lidar_to_camera_kernelPKfS0_S0_Pfiii --------------------------
	.section	.nv.constant0._Z30project_lidar_to_camera_kernelPKfS0_S0_Pfiii,"a",@progbits
	.sectionflags	@""
	.align	4
.nv.constant0._Z30project_lidar_to_camera_kernelPKfS0_S0_Pfiii:
	.zero		940


//--------------------- SYMBOLS --------------------------

	.type		.nv.reservedSmem.offset0,@object
	.size		.nv.reservedSmem.offset0,0x4
